//
// Generated by NVIDIA NVVM Compiler
//
// Compiler Build ID: CL-36424714
// Cuda compilation tools, release 13.0, V13.0.88
// Based on NVVM 20.0.0
//

.version 9.0
.target sm_100
.address_size 64

	// .globl	_Z16cooling_functionyffff
.extern .func  (.param .b32 func_retval0) vprintf
(
	.param .b64 vprintf_param_0,
	.param .b64 vprintf_param_1
)
;
.global .align 1 .b8 $str[19] = {86, 97, 108, 117, 101, 115, 32, 121, 111, 117, 32, 99, 104, 111, 115, 101, 58, 10};
.global .align 1 .b8 $str$1[42] = {82, 97, 100, 105, 117, 115, 32, 61, 32, 37, 102, 44, 32, 66, 109, 97, 103, 32, 61, 32, 37, 102, 44, 32, 110, 101, 32, 61, 32, 37, 102, 44, 32, 84, 101, 32, 61, 32, 37, 102, 10};
.global .align 1 .b8 $str$2[30] = {67, 111, 111, 114, 100, 105, 110, 97, 116, 101, 115, 32, 105, 110, 32, 116, 101, 120, 116, 117, 114, 101, 32, 103, 114, 105, 100, 58, 10};
.global .align 1 .b8 $str$3[56] = {114, 97, 100, 105, 117, 115, 32, 61, 32, 37, 102, 44, 32, 66, 109, 97, 103, 32, 61, 32, 37, 102, 44, 32, 110, 101, 32, 61, 32, 37, 102, 44, 32, 116, 101, 32, 61, 32, 37, 102, 44, 32, 110, 101, 43, 116, 101, 32, 61, 32, 61, 32, 37, 102, 10};
.global .align 1 .b8 $str$4[21] = {67, 111, 111, 108, 105, 110, 103, 32, 118, 97, 108, 117, 101, 32, 61, 32, 37, 108, 102, 10};

.visible .entry _Z16cooling_functionyffff(
	.param .u64 _Z16cooling_functionyffff_param_0,
	.param .f32 _Z16cooling_functionyffff_param_1,
	.param .f32 _Z16cooling_functionyffff_param_2,
	.param .f32 _Z16cooling_functionyffff_param_3,
	.param .f32 _Z16cooling_functionyffff_param_4
)
{
	.local .align 8 .b8 	__local_depot0[40];
	.reg .b64 	%SP;
	.reg .b64 	%SPL;
	.reg .b32 	%r<11>;
	.reg .b32 	%f<37>;
	.reg .b64 	%rd<14>;
	.reg .b64 	%fd<20>;

	mov.u64 	%SPL, __local_depot0;
	cvta.local.u64 	%SP, %SPL;
	ld.param.u64 	%rd1, [_Z16cooling_functionyffff_param_0];
	ld.param.f32 	%f1, [_Z16cooling_functionyffff_param_1];
	ld.param.f32 	%f2, [_Z16cooling_functionyffff_param_2];
	ld.param.f32 	%f3, [_Z16cooling_functionyffff_param_3];
	ld.param.f32 	%f4, [_Z16cooling_functionyffff_param_4];
	add.u64 	%rd2, %SP, 0;
	add.u64 	%rd3, %SPL, 0;
	mov.u64 	%rd4, $str;
	cvta.global.u64 	%rd5, %rd4;
	{ // callseq 0, 0
	.param .b64 param0;
	st.param.b64 	[param0], %rd5;
	.param .b64 param1;
	st.param.b64 	[param1], 0;
	.param .b32 retval0;
	call.uni (retval0), 
	vprintf, 
	(
	param0, 
	param1
	);
	ld.param.b32 	%r1, [retval0];
	} // callseq 0
	cvt.f64.f32 	%fd1, %f1;
	cvt.f64.f32 	%fd2, %f2;
	cvt.f64.f32 	%fd3, %f3;
	cvt.f64.f32 	%fd4, %f4;
	st.local.f64 	[%rd3], %fd1;
	st.local.f64 	[%rd3+8], %fd2;
	st.local.f64 	[%rd3+16], %fd3;
	st.local.f64 	[%rd3+24], %fd4;
	mov.u64 	%rd6, $str$1;
	cvta.global.u64 	%rd7, %rd6;
	{ // callseq 1, 0
	.param .b64 param0;
	st.param.b64 	[param0], %rd7;
	.param .b64 param1;
	st.param.b64 	[param1], %rd2;
	.param .b32 retval0;
	call.uni (retval0), 
	vprintf, 
	(
	param0, 
	param1
	);
	ld.param.b32 	%r3, [retval0];
	} // callseq 1
	add.f32 	%f5, %f1, 0fC0C00000;
	mul.f32 	%f6, %f5, 0f41F80000;
	div.rn.f32 	%f7, %f6, 0f40400000;
	mov.f32 	%f8, 0f3F000000;
	copysign.f32 	%f9, %f7, %f8;
	add.rz.f32 	%f10, %f7, %f9;
	cvt.rzi.f32.f32 	%f11, %f10;
	cvt.f64.f32 	%fd5, %f11;
	add.f64 	%fd6, %fd5, 0d3FE0000000000000;
	mul.f64 	%fd7, %fd6, 0d3FA0000000000000;
	cvt.rn.f32.f64 	%f12, %fd7;
	mul.f32 	%f13, %f2, 0f41F80000;
	div.rn.f32 	%f14, %f13, 0f41200000;
	copysign.f32 	%f15, %f14, %f8;
	add.rz.f32 	%f16, %f14, %f15;
	cvt.rzi.f32.f32 	%f17, %f16;
	cvt.f64.f32 	%fd8, %f17;
	add.f64 	%fd9, %fd8, 0d3FE0000000000000;
	mul.f64 	%fd10, %fd9, 0d3FA0000000000000;
	cvt.rn.f32.f64 	%f18, %fd10;
	add.f32 	%f19, %f4, 0fC0800000;
	mul.f32 	%f20, %f19, 0f41F80000;
	div.rn.f32 	%f21, %f20, 0f41300000;
	copysign.f32 	%f22, %f21, %f8;
	add.rz.f32 	%f23, %f21, %f22;
	cvt.rzi.f32.f32 	%f24, %f23;
	cvt.f64.f32 	%fd11, %f24;
	add.f64 	%fd12, %fd11, 0d3FE0000000000000;
	add.f32 	%f25, %f3, 0fC1400000;
	mul.f32 	%f26, %f25, 0f41F80000;
	div.rn.f32 	%f27, %f26, 0f41200000;
	copysign.f32 	%f28, %f27, %f8;
	add.rz.f32 	%f29, %f27, %f28;
	cvt.rzi.f32.f32 	%f30, %f29;
	mul.f32 	%f31, %f30, 0f42000000;
	cvt.f64.f32 	%fd13, %f31;
	add.f64 	%fd14, %fd12, %fd13;
	mul.f64 	%fd15, %fd14, 0d3F50000000000000;
	cvt.rn.f32.f64 	%f32, %fd15;
	mov.u64 	%rd8, $str$2;
	cvta.global.u64 	%rd9, %rd8;
	{ // callseq 2, 0
	.param .b64 param0;
	st.param.b64 	[param0], %rd9;
	.param .b64 param1;
	st.param.b64 	[param1], 0;
	.param .b32 retval0;
	call.uni (retval0), 
	vprintf, 
	(
	param0, 
	param1
	);
	ld.param.b32 	%r5, [retval0];
	} // callseq 2
	cvt.f64.f32 	%fd16, %f12;
	cvt.f64.f32 	%fd17, %f18;
	cvt.f64.f32 	%fd18, %f32;
	st.local.f64 	[%rd3], %fd16;
	st.local.f64 	[%rd3+8], %fd17;
	st.local.f64 	[%rd3+16], %fd3;
	st.local.f64 	[%rd3+24], %fd4;
	st.local.f64 	[%rd3+32], %fd18;
	mov.u64 	%rd10, $str$3;
	cvta.global.u64 	%rd11, %rd10;
	{ // callseq 3, 0
	.param .b64 param0;
	st.param.b64 	[param0], %rd11;
	.param .b64 param1;
	st.param.b64 	[param1], %rd2;
	.param .b32 retval0;
	call.uni (retval0), 
	vprintf, 
	(
	param0, 
	param1
	);
	ld.param.b32 	%r7, [retval0];
	} // callseq 3
	tex.3d.v4.f32.f32 	{%f33, %f34, %f35, %f36}, [%rd1, {%f32, %f18, %f12, %f12}];
	cvt.f64.f32 	%fd19, %f33;
	st.local.f64 	[%rd3], %fd19;
	mov.u64 	%rd12, $str$4;
	cvta.global.u64 	%rd13, %rd12;
	{ // callseq 4, 0
	.param .b64 param0;
	st.param.b64 	[param0], %rd13;
	.param .b64 param1;
	st.param.b64 	[param1], %rd2;
	.param .b32 retval0;
	call.uni (retval0), 
	vprintf, 
	(
	param0, 
	param1
	);
	ld.param.b32 	%r9, [retval0];
	} // callseq 4
	ret;

}


// ===== COMPILED SASS (sm_100) =====

	.target	sm_100

	.elftype	@"ET_EXEC"


//--------------------- .note.nv.tkinfo           --------------------------
	.section	.note.nv.tkinfo,"",@"SHT_NOTE"
	.sectionflags	@"SHF_NOTE_NV_TKINFO"
	.tkinfo
        /*0018*/ 	.word	0x00000002
        /*0030*/ 	.string	""
        /*0030*/ 	.string	"ptxas"
        /*0030*/ 	.string	"Cuda compilation tools, release 13.0, V13.0.88"
        /*0030*/ 	.string	"Build cuda_13.0.r13.0/compiler.36424714_0"
        /*0030*/ 	.string	"-arch sm_100 -m 64 "



//--------------------- .note.nv.cuinfo           --------------------------
	.section	.note.nv.cuinfo,"",@"SHT_NOTE"
	.sectionflags	@"SHF_NOTE_NV_CUINFO"
        /*0018*/ 	.short	0x0002
        /*001a*/ 	.short	0x0064
        /*001c*/ 	.short	0x0082
	.zero		2


//--------------------- .nv.info                  --------------------------
	.section	.nv.info,"",@"SHT_CUDA_INFO"
	.align	4


	//----- nvinfo : EIATTR_REGCOUNT
	.align		4
        /*0000*/ 	.byte	0x04, 0x2f
        /*0002*/ 	.short	(.L_6 - .L_5)
	.align		4
.L_5:
        /*0004*/ 	.word	index@(_Z16cooling_functionyffff)
        /*0008*/ 	.word	0x0000001d


	//----- nvinfo : EIATTR_FRAME_SIZE
	.align		4
.L_6:
        /*000c*/ 	.byte	0x04, 0x11
        /*000e*/ 	.short	(.L_8 - .L_7)
	.align		4
.L_7:
        /*0010*/ 	.word	index@($__internal_0_$__cuda_sm3x_div_rn_noftz_f32_slowpath)
        /*0014*/ 	.word	0x00000028


	//----- nvinfo : EIATTR_FRAME_SIZE
	.align		4
.L_8:
        /*0018*/ 	.byte	0x04, 0x11
        /*001a*/ 	.short	(.L_10 - .L_9)
	.align		4
.L_9:
        /*001c*/ 	.word	index@(_Z16cooling_functionyffff)
        /*0020*/ 	.word	0x00000028


	//----- nvinfo : EIATTR_MIN_STACK_SIZE
	.align		4
.L_10:
        /*0024*/ 	.byte	0x04, 0x12
        /*0026*/ 	.short	(.L_12 - .L_11)
	.align		4
.L_11:
        /*0028*/ 	.word	index@(_Z16cooling_functionyffff)
        /*002c*/ 	.word	0x00000028
.L_12:


//--------------------- .nv.compat                --------------------------
	.section	.nv.compat,"",@"SHT_CUDA_COMPAT_INFO"
	.align	4
        /*0000*/ 	.byte	0x02, 0x09, 0x00, 0x00, 0x02, 0x02, 0x02, 0x00, 0x02, 0x05, 0x05, 0x00, 0x03, 0x07, 0x01, 0x01
        /*0010*/ 	.byte	0x02, 0x03, 0x00, 0x00, 0x02, 0x06, 0x01, 0x00, 0x04, 0x0b, 0x08, 0x00, 0x01, 0x00, 0x00, 0x00
        /*0020*/ 	.byte	0x00, 0x00, 0x00, 0x00


//--------------------- .nv.info._Z16cooling_functionyffff --------------------------
	.section	.nv.info._Z16cooling_functionyffff,"",@"SHT_CUDA_INFO"
	.sectionflags	@""
	.align	4


	//----- nvinfo : EIATTR_CUDA_API_VERSION
	.align		4
        /*0000*/ 	.byte	0x04, 0x37
        /*0002*/ 	.short	(.L_14 - .L_13)
.L_13:
        /*0004*/ 	.word	0x00000082


	//----- nvinfo : EIATTR_KPARAM_INFO
	.align		4
.L_14:
        /*0008*/ 	.byte	0x04, 0x17
        /*000a*/ 	.short	(.L_16 - .L_15)
.L_15:
        /*000c*/ 	.word	0x00000000
        /*0010*/ 	.short	0x0004
        /*0012*/ 	.short	0x0014
        /*0014*/ 	.byte	0x00, 0xf0, 0x11, 0x00


	//----- nvinfo : EIATTR_KPARAM_INFO
	.align		4
.L_16:
        /*0018*/ 	.byte	0x04, 0x17
        /*001a*/ 	.short	(.L_18 - .L_17)
.L_17:
        /*001c*/ 	.word	0x00000000
        /*0020*/ 	.short	0x0003
        /*0022*/ 	.short	0x0010
        /*0024*/ 	.byte	0x00, 0xf0, 0x11, 0x00


	//----- nvinfo : EIATTR_KPARAM_INFO
	.align		4
.L_18:
        /*0028*/ 	.byte	0x04, 0x17
        /*002a*/ 	.short	(.L_20 - .L_19)
.L_19:
        /*002c*/ 	.word	0x00000000
        /*0030*/ 	.short	0x0002
        /*0032*/ 	.short	0x000c
        /*0034*/ 	.byte	0x00, 0xf0, 0x11, 0x00


	//----- nvinfo : EIATTR_KPARAM_INFO
	.align		4
.L_20:
        /*0038*/ 	.byte	0x04, 0x17
        /*003a*/ 	.short	(.L_22 - .L_21)
.L_21:
        /*003c*/ 	.word	0x00000000
        /*0040*/ 	.short	0x0001
        /*0042*/ 	.short	0x0008
        /*0044*/ 	.byte	0x00, 0xf0, 0x11, 0x00


	//----- nvinfo : EIATTR_KPARAM_INFO
	.align		4
.L_22:
        /*0048*/ 	.byte	0x04, 0x17
        /*004a*/ 	.short	(.L_24 - .L_23)
.L_23:
        /*004c*/ 	.word	0x00000000
        /*0050*/ 	.short	0x0000
        /*0052*/ 	.short	0x0000
        /*0054*/ 	.byte	0x00, 0xf0, 0x21, 0x00


	//----- nvinfo : EIATTR_SPARSE_MMA_MASK
	.align		4
.L_24:
        /*0058*/ 	.byte	0x03, 0x50
        /*005a*/ 	.short	0x0000


	//----- nvinfo : EIATTR_MAXREG_COUNT
	.align		4
        /*005c*/ 	.byte	0x03, 0x1b
        /*005e*/ 	.short	0x00ff


	//----- nvinfo : EIATTR_EXTERNS
	.align		4
        /*0060*/ 	.byte	0x04, 0x0f
        /*0062*/ 	.short	(.L_26 - .L_25)


	//   ....[0]....
	.align		4
.L_25:
        /*0064*/ 	.word	index@(vprintf)


	//----- nvinfo : EIATTR_MERCURY_ISA_VERSION
	.align		4
.L_26:
        /*0068*/ 	.byte	0x03, 0x5f
        /*006a*/ 	.short	0x0101


	//----- nvinfo : EIATTR_VRC_CTA_INIT_COUNT
	.align		4
        /*006c*/ 	.byte	0x02, 0x4a
	.zero		1
	.zero		1


	//----- nvinfo : EIATTR_SYSCALL_OFFSETS
	.align		4
        /*0070*/ 	.byte	0x04, 0x46
        /*0072*/ 	.short	(.L_28 - .L_27)


	//   ....[0]....
.L_27:
        /*0074*/ 	.word	0x000000d0


	//   ....[1]....
        /*0078*/ 	.word	0x000001f0


	//   ....[2]....
        /*007c*/ 	.word	0x00000850


	//   ....[3]....
        /*0080*/ 	.word	0x00000950


	//   ....[4]....
        /*0084*/ 	.word	0x00000a30


	//----- nvinfo : EIATTR_EXIT_INSTR_OFFSETS
	.align		4
.L_28:
        /*0088*/ 	.byte	0x04, 0x1c
        /*008a*/ 	.short	(.L_30 - .L_29)


	//   ....[0]....
.L_29:
        /*008c*/ 	.word	0x00000a40


	//----- nvinfo : EIATTR_CRS_STACK_SIZE
	.align		4
.L_30:
        /*0090*/ 	.byte	0x04, 0x1e
        /*0092*/ 	.short	(.L_32 - .L_31)
.L_31:
        /*0094*/ 	.word	0x00000000


	//----- nvinfo : EIATTR_CBANK_PARAM_SIZE
	.align		4
.L_32:
        /*0098*/ 	.byte	0x03, 0x19
        /*009a*/ 	.short	0x0018


	//----- nvinfo : EIATTR_PARAM_CBANK
	.align		4
        /*009c*/ 	.byte	0x04, 0x0a
        /*009e*/ 	.short	(.L_34 - .L_33)
	.align		4
.L_33:
        /*00a0*/ 	.word	index@(.nv.constant0._Z16cooling_functionyffff)
        /*00a4*/ 	.short	0x0380
        /*00a6*/ 	.short	0x0018


	//----- nvinfo : EIATTR_SW_WAR
	.align		4
.L_34:
        /*00a8*/ 	.byte	0x04, 0x36
        /*00aa*/ 	.short	(.L_36 - .L_35)
.L_35:
        /*00ac*/ 	.word	0x00000008
.L_36:


//--------------------- .nv.callgraph             --------------------------
	.section	.nv.callgraph,"",@"SHT_CUDA_CALLGRAPH"
	.align	4
	.sectionentsize	8
	.align		4
        /*0000*/ 	.word	0x00000000
	.align		4
        /*0004*/ 	.word	0xffffffff
	.align		4
        /*0008*/ 	.word	index@(_Z16cooling_functionyffff)
	.align		4
        /*000c*/ 	.word	index@(vprintf)
	.align		4
        /*0010*/ 	.word	0x00000000
	.align		4
        /*0014*/ 	.word	0xfffffffe
	.align		4
        /*0018*/ 	.word	0x00000000
	.align		4
        /*001c*/ 	.word	0xfffffffd
	.align		4
        /*0020*/ 	.word	0x00000000
	.align		4
        /*0024*/ 	.word	0xfffffffc


//--------------------- .nv.constant4             --------------------------
	.section	.nv.constant4,"a",@progbits
	.align	8
	.align		8
.nv.constant4:
        /*0000*/ 	.dword	vprintf
	.align		8
        /*0008*/ 	.dword	$str
	.align		8
        /*0010*/ 	.dword	$str$1
	.align		8
        /*0018*/ 	.dword	$str$2
	.align		8
        /*0020*/ 	.dword	$str$3
	.align		8
        /*0028*/ 	.dword	$str$4


//--------------------- .text._Z16cooling_functionyffff --------------------------
	.section	.text._Z16cooling_functionyffff,"ax",@progbits
	.align	128
        .global         _Z16cooling_functionyffff
        .type           _Z16cooling_functionyffff,@function
        .size           _Z16cooling_functionyffff,(.L_x_18 - _Z16cooling_functionyffff)
        .other          _Z16cooling_functionyffff,@"STO_CUDA_ENTRY STV_DEFAULT"
_Z16cooling_functionyffff:
.text._Z16cooling_functionyffff:
[----:B------:R-:W0:Y:S01]  /*0000*/  LDC R1, c[0x0][0x37c] ;  /* 0x0000df00ff017b82 */ /* 0x000e220000000800 */
[----:B------:R-:W-:Y:S01]  /*0010*/  MOV R2, 0x0 ;  /* 0x0000000000027802 */ /* 0x000fe20000000f00 */
[----:B------:R-:W1:Y:S01]  /*0020*/  LDCU UR4, c[0x0][0x2f8] ;  /* 0x00005f00ff0477ac */ /* 0x000e620008000800 */
[----:B0-----:R-:W-:Y:S01]  /*0030*/  VIADD R1, R1, 0xffffffd8 ;  /* 0xffffffd801017836 */ /* 0x001fe20000000000 */
[----:B------:R-:W-:-:S04]  /*0040*/  CS2R R6, SRZ ;  /* 0x0000000000067805 */ /* 0x000fc8000001ff00 */
[----:B------:R0:W2:Y:S01]  /*0050*/  LDC.64 R8, c[0x4][R2] ;  /* 0x0100000002087b82 */ /* 0x0000a20000000a00 */
[----:B------:R-:W3:Y:S01]  /*0060*/  LDCU.64 UR6, c[0x4][0x8] ;  /* 0x01000100ff0677ac */ /* 0x000ee20008000a00 */
[----:B------:R-:W4:Y:S01]  /*0070*/  LDCU UR5, c[0x0][0x2fc] ;  /* 0x00005f80ff0577ac */ /* 0x000f220008000800 */
[----:B-1----:R-:W-:Y:S01]  /*0080*/  IADD3 R26, P0, PT, R1, UR4, RZ ;  /* 0x00000004011a7c10 */ /* 0x002fe2000ff1e0ff */
[----:B---3--:R-:W-:Y:S01]  /*0090*/  IMAD.U32 R4, RZ, RZ, UR6 ;  /* 0x00000006ff047e24 */ /* 0x008fe2000f8e00ff */
[----:B------:R-:W-:-:S03]  /*00a0*/  MOV R5, UR7 ;  /* 0x0000000700057c02 */ /* 0x000fc60008000f00 */
[----:B0---4-:R-:W-:-:S08]  /*00b0*/  IMAD.X R19, RZ, RZ, UR5, P0 ;  /* 0x00000005ff137e24 */ /* 0x011fd000080e06ff */
[----:B------:R-:W-:-:S07]  /*00c0*/  LEPC R20, `(.L_x_0) ;  /* 0x000000001014794e */ /* 0x000fce0000000000 */
[----:B--2---:R-:W-:Y:S05]  /*00d0*/  CALL.ABS.NOINC R8 ;  /* 0x0000000008007343 */ /* 0x004fea0003c00000 */
.L_x_0:
[----:B------:R-:W0:Y:S01]  /*00e0*/  LDCU.64 UR4, c[0x0][0x388] ;  /* 0x00007100ff0477ac */ /* 0x000e220008000a00 */
[----:B------:R-:W1:Y:S01]  /*00f0*/  LDC.64 R2, c[0x4][R2] ;  /* 0x0100000002027b82 */ /* 0x000e620000000a00 */
[----:B------:R-:W-:Y:S01]  /*0100*/  IMAD.MOV.U32 R6, RZ, RZ, R26 ;  /* 0x000000ffff067224 */ /* 0x000fe200078e001a */
[----:B------:R-:W2:Y:S01]  /*0110*/  LDCU.64 UR6, c[0x0][0x390] ;  /* 0x00007200ff0677ac */ /* 0x000ea20008000a00 */
[----:B------:R-:W-:Y:S01]  /*0120*/  IMAD.MOV.U32 R7, RZ, RZ, R19 ;  /* 0x000000ffff077224 */ /* 0x000fe200078e0013 */
[----:B0-----:R-:W0:Y:S08]  /*0130*/  F2F.F64.F32 R8, UR4 ;  /* 0x0000000400087d10 */ /* 0x001e300008201800 */
[----:B------:R-:W3:Y:S01]  /*0140*/  F2F.F64.F32 R10, UR5 ;  /* 0x00000005000a7d10 */ /* 0x000ee20008201800 */
[----:B------:R-:W4:Y:S01]  /*0150*/  LDCU.64 UR4, c[0x4][0x10] ;  /* 0x01000200ff0477ac */ /* 0x000f220008000a00 */
[----:B0-----:R0:W-:Y:S06]  /*0160*/  STL.64 [R1], R8 ;  /* 0x0000000801007387 */ /* 0x0011ec0000100a00 */
[----:B--2---:R-:W2:Y:S01]  /*0170*/  F2F.F64.F32 R24, UR6 ;  /* 0x0000000600187d10 */ /* 0x004ea20008201800 */
[----:B---3--:R0:W-:Y:S07]  /*0180*/  STL.64 [R1+0x8], R10 ;  /* 0x0000080a01007387 */ /* 0x0081ee0000100a00 */
[----:B------:R-:W3:Y:S01]  /*0190*/  F2F.F64.F32 R22, UR7 ;  /* 0x0000000700167d10 */ /* 0x000ee20008201800 */
[----:B----4-:R-:W-:Y:S01]  /*01a0*/  IMAD.U32 R4, RZ, RZ, UR4 ;  /* 0x00000004ff047e24 */ /* 0x010fe2000f8e00ff */
[----:B------:R-:W-:Y:S01]  /*01b0*/  MOV R5, UR5 ;  /* 0x0000000500057c02 */ /* 0x000fe20008000f00 */
[----:B--2---:R0:W-:Y:S04]  /*01c0*/  STL.64 [R1+0x10], R24 ;  /* 0x0000101801007387 */ /* 0x0041e80000100a00 */
[----:B-1-3--:R0:W-:Y:S02]  /*01d0*/  STL.64 [R1+0x18], R22 ;  /* 0x0000181601007387 */ /* 0x00a1e40000100a00 */
[----:B------:R-:W-:-:S07]  /*01e0*/  LEPC R20, `(.L_x_1) ;  /* 0x000000001014794e */ /* 0x000fce0000000000 */
[----:B0-----:R-:W-:Y:S05]  /*01f0*/  CALL.ABS.NOINC R2 ;  /* 0x0000000002007343 */ /* 0x001fea0003c00000 */
.L_x_1:
[----:B------:R-:W0:Y:S01]  /*0200*/  LDC R0, c[0x0][0x388] ;  /* 0x0000e200ff007b82 */ /* 0x000e220000000800 */
[----:B------:R-:W-:Y:S02]  /*0210*/  HFMA2 R3, -RZ, RZ, 1.666015625, -0.052093505859375 ;  /* 0x3eaaaaabff037431 */ /* 0x000fe400000001ff */
[----:B------:R-:W-:-:S04]  /*0220*/  IMAD.MOV.U32 R2, RZ, RZ, 0x40400000 ;  /* 0x40400000ff027424 */ /* 0x000fc800078e00ff */
[----:B------:R-:W-:-:S04]  /*0230*/  FFMA R2, R3, -R2, 1 ;  /* 0x3f80000003027423 */ /* 0x000fc80000000802 */
[----:B------:R-:W-:Y:S01]  /*0240*/  FFMA R3, R2, R3, 0.3333333432674407959 ;  /* 0x3eaaaaab02037423 */ /* 0x000fe20000000003 */
[----:B0-----:R-:W-:-:S04]  /*0250*/  FADD R0, R0, -6 ;  /* 0xc0c0000000007421 */ /* 0x001fc80000000000 */
[----:B------:R-:W-:-:S04]  /*0260*/  FMUL R0, R0, 31 ;  /* 0x41f8000000007820 */ /* 0x000fc80000400000 */
[----:B------:R-:W0:Y:S01]  /*0270*/  FCHK P0, R0, 3 ;  /* 0x4040000000007902 */ /* 0x000e220000000000 */
[----:B------:R-:W-:-:S04]  /*0280*/  FFMA R2, R0, R3, RZ ;  /* 0x0000000300027223 */ /* 0x000fc800000000ff */
[----:B------:R-:W-:-:S04]  /*0290*/  FFMA R4, R2, -3, R0 ;  /* 0xc040000002047823 */ /* 0x000fc80000000000 */
[----:B------:R-:W-:Y:S01]  /*02a0*/  FFMA R2, R3, R4, R2 ;  /* 0x0000000403027223 */ /* 0x000fe20000000002 */
[----:B0-----:R-:W-:Y:S06]  /*02b0*/  @!P0 BRA `(.L_x_2) ;  /* 0x0000000000108947 */ /* 0x001fec0003800000 */
[----:B------:R-:W-:Y:S01]  /*02c0*/  IMAD.MOV.U32 R3, RZ, RZ, 0x40400000 ;  /* 0x40400000ff037424 */ /* 0x000fe200078e00ff */
[----:B------:R-:W-:-:S07]  /*02d0*/  MOV R2, 0x2f0 ;  /* 0x000002f000027802 */ /* 0x000fce0000000f00 */
[----:B------:R-:W-:Y:S05]  /*02e0*/  CALL.REL.NOINC `($__internal_0_$__cuda_sm3x_div_rn_noftz_f32_slowpath) ;  /* 0x0000000400d87944 */ /* 0x000fea0003c00000 */
[----:B------:R-:W-:-:S07]  /*02f0*/  MOV R2, R0 ;  /* 0x0000000000027202 */ /* 0x000fce0000000f00 */
.L_x_2:
[----:B------:R-:W-:Y:S01]  /*0300*/  IMAD.MOV.U32 R3, RZ, RZ, 0x3f000000 ;  /* 0x3f000000ff037424 */ /* 0x000fe200078e00ff */
[----:B------:R-:W0:Y:S01]  /*0310*/  LDC R0, c[0x0][0x38c] ;  /* 0x0000e300ff007b82 */ /* 0x000e220000000800 */
[----:B------:R-:W-:Y:S01]  /*0320*/  MOV R5, 0x41200000 ;  /* 0x4120000000057802 */ /* 0x000fe20000000f00 */
[----:B------:R-:W-:Y:S02]  /*0330*/  IMAD.MOV.U32 R6, RZ, RZ, 0x3dcccccd ;  /* 0x3dcccccdff067424 */ /* 0x000fe400078e00ff */
[----:B------:R-:W-:Y:S02]  /*0340*/  LOP3.LUT R3, R3, 0x80000000, R2, 0xb8, !PT ;  /* 0x8000000003037812 */ /* 0x000fe400078eb802 */
[----:B------:R-:W-:-:S03]  /*0350*/  FFMA R5, R6, -R5, 1 ;  /* 0x3f80000006057423 */ /* 0x000fc60000000805 */
[----:B------:R-:W-:Y:S01]  /*0360*/  FADD.RZ R4, R3, R2 ;  /* 0x0000000203047221 */ /* 0x000fe2000000c000 */
[----:B------:R-:W-:-:S05]  /*0370*/  FFMA R5, R5, R6, 0.10000000149011611938 ;  /* 0x3dcccccd05057423 */ /* 0x000fca0000000006 */
[----:B------:R-:W1:Y:S01]  /*0380*/  FRND.TRUNC R4, R4 ;  /* 0x0000000400047307 */ /* 0x000e62000020d000 */
[----:B0-----:R-:W-:-:S07]  /*0390*/  FMUL R0, R0, 31 ;  /* 0x41f8000000007820 */ /* 0x001fce0000400000 */
[----:B------:R-:W0:Y:S01]  /*03a0*/  FCHK P0, R0, 10 ;  /* 0x4120000000007902 */ /* 0x000e220000000000 */
[----:B------:R-:W-:-:S07]  /*03b0*/  FFMA R6, R0, R5, RZ ;  /* 0x0000000500067223 */ /* 0x000fce00000000ff */
[----:B-1----:R1:W2:Y:S02]  /*03c0*/  F2F.F64.F32 R2, R4 ;  /* 0x0000000400027310 */ /* 0x0022a40000201800 */
[----:B-1----:R-:W-:-:S04]  /*03d0*/  FFMA R4, R6, -10, R0 ;  /* 0xc120000006047823 */ /* 0x002fc80000000000 */
[----:B------:R-:W-:Y:S01]  /*03e0*/  FFMA R4, R5, R4, R6 ;  /* 0x0000000405047223 */ /* 0x000fe20000000006 */
[----:B--2---:R-:W-:-:S08]  /*03f0*/  DADD R2, R2, 0.5 ;  /* 0x3fe0000002027429 */ /* 0x004fd00000000000 */
[----:B------:R-:W-:-:S06]  /*0400*/  DMUL R2, R2, 0.03125 ;  /* 0x3fa0000002027828 */ /* 0x000fcc0000000000 */
[----:B------:R1:W2:Y:S01]  /*0410*/  F2F.F32.F64 R18, R2 ;  /* 0x0000000200127310 */ /* 0x0002a20000301000 */
[----:B0-----:R-:W-:Y:S05]  /*0420*/  @!P0 BRA `(.L_x_3) ;  /* 0x0000000000108947 */ /* 0x001fea0003800000 */
[----:B-1----:R-:W-:Y:S01]  /*0430*/  IMAD.MOV.U32 R3, RZ, RZ, 0x41200000 ;  /* 0x41200000ff037424 */ /* 0x002fe200078e00ff */
[----:B------:R-:W-:-:S07]  /*0440*/  MOV R2, 0x460 ;  /* 0x0000046000027802 */ /* 0x000fce0000000f00 */
[----:B--2---:R-:W-:Y:S05]  /*0450*/  CALL.REL.NOINC `($__internal_0_$__cuda_sm3x_div_rn_noftz_f32_slowpath) ;  /* 0x00000004007c7944 */ /* 0x004fea0003c00000 */
[----:B------:R-:W-:-:S07]  /*0460*/  IMAD.MOV.U32 R4, RZ, RZ, R0 ;  /* 0x000000ffff047224 */ /* 0x000fce00078e0000 */
.L_x_3:
[----:B-1----:R-:W-:Y:S01]  /*0470*/  MOV R3, 0x3f000000 ;  /* 0x3f00000000037802 */ /* 0x002fe20000000f00 */
[----:B------:R-:W0:Y:S01]  /*0480*/  LDC R0, c[0x0][0x394] ;  /* 0x0000e500ff007b82 */ /* 0x000e220000000800 */
[----:B------:R-:W-:Y:S02]  /*0490*/  IMAD.MOV.U32 R6, RZ, RZ, 0x3dba2e8c ;  /* 0x3dba2e8cff067424 */ /* 0x000fe400078e00ff */
[----:B------:R-:W-:Y:S01]  /*04a0*/  LOP3.LUT R3, R3, 0x80000000, R4, 0xb8, !PT ;  /* 0x8000000003037812 */ /* 0x000fe200078eb804 */
[----:B------:R-:W-:-:S04]  /*04b0*/  IMAD.MOV.U32 R5, RZ, RZ, 0x41300000 ;  /* 0x41300000ff057424 */ /* 0x000fc800078e00ff */
[----:B------:R-:W-:Y:S01]  /*04c0*/  FADD.RZ R4, R3, R4 ;  /* 0x0000000403047221 */ /* 0x000fe2000000c000 */
[----:B------:R-:W-:-:S04]  /*04d0*/  FFMA R5, R6, -R5, 1 ;  /* 0x3f80000006057423 */ /* 0x000fc80000000805 */
[----:B------:R-:W-:Y:S01]  /*04e0*/  FFMA R5, R5, R6, 0.090909093618392944336 ;  /* 0x3dba2e8c05057423 */ /* 0x000fe20000000006 */
[----:B------:R-:W1:Y:S01]  /*04f0*/  FRND.TRUNC R4, R4 ;  /* 0x0000000400047307 */ /* 0x000e62000020d000 */
[----:B0-----:R-:W-:-:S04]  /*0500*/  FADD R0, R0, -4 ;  /* 0xc080000000007421 */ /* 0x001fc80000000000 */
[----:B------:R-:W-:-:S03]  /*0510*/  FMUL R0, R0, 31 ;  /* 0x41f8000000007820 */ /* 0x000fc60000400000 */
[----:B-1----:R0:W1:Y:S01]  /*0520*/  F2F.F64.F32 R2, R4 ;  /* 0x0000000400027310 */ /* 0x0020620000201800 */
[----:B------:R-:W-:-:S07]  /*0530*/  FFMA R6, R0, R5, RZ ;  /* 0x0000000500067223 */ /* 0x000fce00000000ff */
[----:B------:R-:W3:Y:S01]  /*0540*/  FCHK P0, R0, 11 ;  /* 0x4130000000007902 */ /* 0x000ee20000000000 */
[----:B0-----:R-:W-:-:S04]  /*0550*/  FFMA R4, R6, -11, R0 ;  /* 0xc130000006047823 */ /* 0x001fc80000000000 */
[----:B------:R-:W-:Y:S01]  /*0560*/  FFMA R4, R5, R4, R6 ;  /* 0x0000000405047223 */ /* 0x000fe20000000006 */
[----:B-1----:R-:W-:-:S08]  /*0570*/  DADD R2, R2, 0.5 ;  /* 0x3fe0000002027429 */ /* 0x002fd00000000000 */
[----:B------:R-:W-:-:S06]  /*0580*/  DMUL R2, R2, 0.03125 ;  /* 0x3fa0000002027828 */ /* 0x000fcc0000000000 */
[----:B------:R0:W1:Y:S01]  /*0590*/  F2F.F32.F64 R17, R2 ;  /* 0x0000000200117310 */ /* 0x0000620000301000 */
[----:B---3--:R-:W-:Y:S05]  /*05a0*/  @!P0 BRA `(.L_x_4) ;  /* 0x0000000000108947 */ /* 0x008fea0003800000 */
[----:B0-----:R-:W-:Y:S02]  /*05b0*/  MOV R3, 0x41300000 ;  /* 0x4130000000037802 */ /* 0x001fe40000000f00 */
[----:B------:R-:W-:-:S07]  /*05c0*/  MOV R2, 0x5e0 ;  /* 0x000005e000027802 */ /* 0x000fce0000000f00 */
[----:B-12---:R-:W-:Y:S05]  /*05d0*/  CALL.REL.NOINC `($__internal_0_$__cuda_sm3x_div_rn_noftz_f32_slowpath) ;  /* 0x00000004001c7944 */ /* 0x006fea0003c00000 */
[----:B------:R-:W-:-:S07]  /*05e0*/  IMAD.MOV.U32 R4, RZ, RZ, R0 ;  /* 0x000000ffff047224 */ /* 0x000fce00078e0000 */
.L_x_4:
[----:B0-----:R-:W0:Y:S01]  /*05f0*/  LDC R2, c[0x0][0x390] ;  /* 0x0000e400ff027b82 */ /* 0x001e220000000800 */
[----:B------:R-:W-:Y:S01]  /*0600*/  IMAD.MOV.U32 R3, RZ, RZ, 0x3f000000 ;  /* 0x3f000000ff037424 */ /* 0x000fe200078e00ff */
[----:B------:R-:W-:Y:S01]  /*0610*/  MOV R0, 0x41200000 ;  /* 0x4120000000007802 */ /* 0x000fe20000000f00 */
[----:B------:R-:W-:-:S03]  /*0620*/  IMAD.MOV.U32 R7, RZ, RZ, 0x3dcccccd ;  /* 0x3dcccccdff077424 */ /* 0x000fc600078e00ff */
[----:B------:R-:W-:Y:S01]  /*0630*/  LOP3.LUT R3, R3, 0x80000000, R4, 0xb8, !PT ;  /* 0x8000000003037812 */ /* 0x000fe200078eb804 */
[----:B------:R-:W-:-:S04]  /*0640*/  FFMA R0, R7, -R0, 1 ;  /* 0x3f80000007007423 */ /* 0x000fc80000000800 */
[----:B------:R-:W-:Y:S01]  /*0650*/  FADD.RZ R3, R3, R4 ;  /* 0x0000000403037221 */ /* 0x000fe2000000c000 */
[----:B------:R-:W-:-:S05]  /*0660*/  FFMA R0, R0, R7, 0.10000000149011611938 ;  /* 0x3dcccccd00007423 */ /* 0x000fca0000000007 */
[----:B------:R-:W3:Y:S01]  /*0670*/  FRND.TRUNC R3, R3 ;  /* 0x0000000300037307 */ /* 0x000ee2000020d000 */
[----:B0-----:R-:W-:-:S04]  /*0680*/  FADD R2, R2, -12 ;  /* 0xc140000002027421 */ /* 0x001fc80000000000 */
[----:B------:R-:W-:-:S03]  /*0690*/  FMUL R7, R2, 31 ;  /* 0x41f8000002077820 */ /* 0x000fc60000400000 */
[----:B---3--:R-:W0:Y:S01]  /*06a0*/  F2F.F64.F32 R4, R3 ;  /* 0x0000000300047310 */ /* 0x008e220000201800 */
[----:B------:R-:W-:-:S04]  /*06b0*/  FFMA R2, R0, R7, RZ ;  /* 0x0000000700027223 */ /* 0x000fc800000000ff */
[----:B------:R-:W-:-:S03]  /*06c0*/  FFMA R9, R2, -10, R7 ;  /* 0xc120000002097823 */ /* 0x000fc60000000007 */
[----:B------:R-:W3:Y:S01]  /*06d0*/  FCHK P0, R7, 10 ;  /* 0x4120000007007902 */ /* 0x000ee20000000000 */
[----:B------:R-:W-:Y:S01]  /*06e0*/  FFMA R0, R0, R9, R2 ;  /* 0x0000000900007223 */ /* 0x000fe20000000002 */
[----:B0-----:R-:W-:Y:S01]  /*06f0*/  DADD R4, R4, 0.5 ;  /* 0x3fe0000004047429 */ /* 0x001fe20000000000 */
[----:B---3--:R-:W-:Y:S10]  /*0700*/  @!P0 BRA `(.L_x_5) ;  /* 0x0000000000108947 */ /* 0x008ff40003800000 */
[----:B------:R-:W-:Y:S01]  /*0710*/  IMAD.MOV.U32 R0, RZ, RZ, R7 ;  /* 0x000000ffff007224 */ /* 0x000fe200078e0007 */
[----:B------:R-:W-:Y:S02]  /*0720*/  MOV R3, 0x41200000 ;  /* 0x4120000000037802 */ /* 0x000fe40000000f00 */
[----:B------:R-:W-:-:S07]  /*0730*/  MOV R2, 0x750 ;  /* 0x0000075000027802 */ /* 0x000fce0000000f00 */
[----:B-12---:R-:W-:Y:S05]  /*0740*/  CALL.REL.NOINC `($__internal_0_$__cuda_sm3x_div_rn_noftz_f32_slowpath) ;  /* 0x0000000000c07944 */ /* 0x006fea0003c00000 */
.L_x_5:
[----:B------:R-:W-:Y:S01]  /*0750*/  IMAD.MOV.U32 R3, RZ, RZ, 0x3f000000 ;  /* 0x3f000000ff037424 */ /* 0x000fe200078e00ff */
[----:B------:R-:W-:Y:S01]  /*0760*/  MOV R2, 0x0 ;  /* 0x0000000000027802 */ /* 0x000fe20000000f00 */
[----:B------:R-:W0:Y:S03]  /*0770*/  LDCU.64 UR4, c[0x4][0x18] ;  /* 0x01000300ff0477ac */ /* 0x000e260008000a00 */
[--C-:B------:R-:W-:Y:S01]  /*0780*/  LOP3.LUT R3, R3, 0x80000000, R0.reuse, 0xb8, !PT ;  /* 0x8000000003037812 */ /* 0x100fe200078eb800 */
[----:B------:R3:W4:Y:S04]  /*0790*/  LDC.64 R8, c[0x4][R2] ;  /* 0x0100000002087b82 */ /* 0x0007280000000a00 */
[----:B------:R-:W-:-:S06]  /*07a0*/  FADD.RZ R0, R3, R0 ;  /* 0x0000000003007221 */ /* 0x000fcc000000c000 */
[----:B------:R-:W1:Y:S02]  /*07b0*/  FRND.TRUNC R0, R0 ;  /* 0x0000000000007307 */ /* 0x000e64000020d000 */
[----:B-1----:R-:W-:-:S06]  /*07c0*/  FMUL R3, R0, 32 ;  /* 0x4200000000037820 */ /* 0x002fcc0000400000 */
[----:B------:R-:W1:Y:S02]  /*07d0*/  F2F.F64.F32 R6, R3 ;  /* 0x0000000300067310 */ /* 0x000e640000201800 */
[----:B-1----:R-:W-:Y:S01]  /*07e0*/  DADD R4, R4, R6 ;  /* 0x0000000004047229 */ /* 0x002fe20000000006 */
[----:B------:R-:W-:-:S07]  /*07f0*/  CS2R R6, SRZ ;  /* 0x0000000000067805 */ /* 0x000fce000001ff00 */
[----:B------:R-:W-:Y:S01]  /*0800*/  DMUL R10, R4, 0.0009765625 ;  /* 0x3f500000040a7828 */ /* 0x000fe20000000000 */
[----:B0-----:R-:W-:Y:S01]  /*0810*/  IMAD.U32 R4, RZ, RZ, UR4 ;  /* 0x00000004ff047e24 */ /* 0x001fe2000f8e00ff */
[----:B------:R-:W-:-:S04]  /*0820*/  MOV R5, UR5 ;  /* 0x0000000500057c02 */ /* 0x000fc80008000f00 */
[----:B----4-:R3:W0:Y:S05]  /*0830*/  F2F.F32.F64 R16, R10 ;  /* 0x0000000a00107310 */ /* 0x01062a0000301000 */
[----:B------:R-:W-:-:S07]  /*0840*/  LEPC R20, `(.L_x_6) ;  /* 0x000000001014794e */ /* 0x000fce0000000000 */
[----:B0-23--:R-:W-:Y:S05]  /*0850*/  CALL.ABS.NOINC R8 ;  /* 0x0000000008007343 */ /* 0x00dfea0003c00000 */
.L_x_6:
[----:B------:R-:W0:Y:S01]  /*0860*/  F2F.F64.F32 R8, R18 ;  /* 0x0000001200087310 */ /* 0x000e220000201800 */
[----:B------:R1:W-:Y:S01]  /*0870*/  STL.64 [R1+0x10], R24 ;  /* 0x0000101801007387 */ /* 0x0003e20000100a00 */
[----:B------:R1:W2:Y:S01]  /*0880*/  LDC.64 R14, c[0x4][R2] ;  /* 0x01000000020e7b82 */ /* 0x0002a20000000a00 */
[----:B------:R-:W3:Y:S01]  /*0890*/  LDCU.64 UR4, c[0x4][0x20] ;  /* 0x01000400ff0477ac */ /* 0x000ee20008000a00 */
[----:B------:R-:W-:Y:S01]  /*08a0*/  MOV R6, R26 ;  /* 0x0000001a00067202 */ /* 0x000fe20000000f00 */
[----:B------:R1:W-:Y:S01]  /*08b0*/  STL.64 [R1+0x18], R22 ;  /* 0x0000181601007387 */ /* 0x0003e20000100a00 */
[----:B------:R-:W-:Y:S02]  /*08c0*/  IMAD.MOV.U32 R7, RZ, RZ, R19 ;  /* 0x000000ffff077224 */ /* 0x000fe400078e0013 */
[----:B------:R-:W4:Y:S01]  /*08d0*/  F2F.F64.F32 R10, R17 ;  /* 0x00000011000a7310 */ /* 0x000f220000201800 */
[----:B0-----:R1:W-:Y:S07]  /*08e0*/  STL.64 [R1], R8 ;  /* 0x0000000801007387 */ /* 0x0013ee0000100a00 */
[----:B------:R-:W0:Y:S01]  /*08f0*/  F2F.F64.F32 R12, R16 ;  /* 0x00000010000c7310 */ /* 0x000e220000201800 */
[----:B---3--:R-:W-:Y:S01]  /*0900*/  IMAD.U32 R4, RZ, RZ, UR4 ;  /* 0x00000004ff047e24 */ /* 0x008fe2000f8e00ff */
[----:B----4-:R1:W-:Y:S01]  /*0910*/  STL.64 [R1+0x8], R10 ;  /* 0x0000080a01007387 */ /* 0x0103e20000100a00 */
[----:B------:R-:W-:-:S03]  /*0920*/  IMAD.U32 R5, RZ, RZ, UR5 ;  /* 0x00000005ff057e24 */ /* 0x000fc6000f8e00ff */
[----:B0-----:R1:W-:Y:S04]  /*0930*/  STL.64 [R1+0x20], R12 ;  /* 0x0000200c01007387 */ /* 0x0013e80000100a00 */
[----:B------:R-:W-:-:S07]  /*0940*/  LEPC R20, `(.L_x_7) ;  /* 0x000000001014794e */ /* 0x000fce0000000000 */
[----:B-12---:R-:W-:Y:S05]  /*0950*/  CALL.ABS.NOINC R14 ;  /* 0x000000000e007343 */ /* 0x006fea0003c00000 */
.L_x_7:
[----:B------:R-:W0:Y:S01]  /*0960*/  LDCU UR4, c[0x0][0x380] ;  /* 0x00007000ff0477ac */ /* 0x000e220008000800 */
[----:B------:R-:W-:Y:S01]  /*0970*/  IMAD.MOV.U32 R3, RZ, RZ, -0x3e000000 ;  /* 0xc2000000ff037424 */ /* 0x000fe200078e00ff */
[----:B------:R-:W-:-:S03]  /*0980*/  UMOV UR5, URZ ;  /* 0x000000ff00057c82 */ /* 0x000fc60008000000 */
[----:B0-----:R0:W5:Y:S01]  /*0990*/  TEX.LL RZ, R16, R16, R3, UR4, 3D, 0x1 ;  /* 0x48ff040310107f60 */ /* 0x00116200089e01ff */
[----:B------:R1:W2:Y:S01]  /*09a0*/  LDC.64 R10, c[0x4][R2] ;  /* 0x01000000020a7b82 */ /* 0x0002a20000000a00 */
[----:B------:R-:W-:Y:S01]  /*09b0*/  IMAD.MOV.U32 R6, RZ, RZ, R26 ;  /* 0x000000ffff067224 */ /* 0x000fe200078e001a */
[----:B------:R-:W-:Y:S01]  /*09c0*/  MOV R7, R19 ;  /* 0x0000001300077202 */ /* 0x000fe20000000f00 */
[----:B0-----:R-:W0:Y:S02]  /*09d0*/  LDCU.64 UR4, c[0x4][0x28] ;  /* 0x01000500ff0477ac */ /* 0x001e240008000a00 */
[----:B0-----:R-:W-:Y:S01]  /*09e0*/  MOV R4, UR4 ;  /* 0x0000000400047c02 */ /* 0x001fe20008000f00 */
[----:B------:R-:W-:Y:S01]  /*09f0*/  IMAD.U32 R5, RZ, RZ, UR5 ;  /* 0x00000005ff057e24 */ /* 0x000fe2000f8e00ff */
[----:B-----5:R-:W0:Y:S02]  /*0a00*/  F2F.F64.F32 R8, R16 ;  /* 0x0000001000087310 */ /* 0x020e240000201800 */
[----:B0-2---:R1:W-:Y:S04]  /*0a10*/  STL.64 [R1], R8 ;  /* 0x0000000801007387 */ /* 0x0053e80000100a00 */
[----:B------:R-:W-:-:S07]  /*0a20*/  LEPC R20, `(.L_x_8) ;  /* 0x000000001014794e */ /* 0x000fce0000000000 */
[----:B-1----:R-:W-:Y:S05]  /*0a30*/  CALL.ABS.NOINC R10 ;  /* 0x000000000a007343 */ /* 0x002fea0003c00000 */
.L_x_8:
[----:B------:R-:W-:Y:S05]  /*0a40*/  EXIT ;  /* 0x000000000000794d */ /* 0x000fea0003800000 */
        .weak           $__internal_0_$__cuda_sm3x_div_rn_noftz_f32_slowpath
        .type           $__internal_0_$__cuda_sm3x_div_rn_noftz_f32_slowpath,@function
        .size           $__internal_0_$__cuda_sm3x_div_rn_noftz_f32_slowpath,(.L_x_18 - $__internal_0_$__cuda_sm3x_div_rn_noftz_f32_slowpath)
$__internal_0_$__cuda_sm3x_div_rn_noftz_f32_slowpath:
[----:B------:R-:W-:Y:S02]  /*0a50*/  SHF.R.U32.HI R7, RZ, 0x17, R3 ;  /* 0x00000017ff077819 */ /* 0x000fe40000011603 */
[----:B------:R-:W-:Y:S02]  /*0a60*/  SHF.R.U32.HI R6, RZ, 0x17, R0 ;  /* 0x00000017ff067819 */ /* 0x000fe40000011600 */
[----:B------:R-:W-:Y:S02]  /*0a70*/  LOP3.LUT R7, R7, 0xff, RZ, 0xc0, !PT ;  /* 0x000000ff07077812 */ /* 0x000fe400078ec0ff */
[----:B------:R-:W-:-:S03]  /*0a80*/  LOP3.LUT R10, R6, 0xff, RZ, 0xc0, !PT ;  /* 0x000000ff060a7812 */ /* 0x000fc600078ec0ff */
[----:B------:R-:W-:Y:S02]  /*0a90*/  VIADD R9, R7, 0xffffffff ;  /* 0xffffffff07097836 */ /* 0x000fe40000000000 */
[----:B------:R-:W-:-:S03]  /*0aa0*/  VIADD R8, R10, 0xffffffff ;  /* 0xffffffff0a087836 */ /* 0x000fc60000000000 */
[----:B------:R-:W-:-:S04]  /*0ab0*/  ISETP.GT.U32.AND P0, PT, R9, 0xfd, PT ;  /* 0x000000fd0900780c */ /* 0x000fc80003f04070 */
[----:B------:R-:W-:-:S13]  /*0ac0*/  ISETP.GT.U32.OR P0, PT, R8, 0xfd, P0 ;  /* 0x000000fd0800780c */ /* 0x000fda0000704470 */
[----:B------:R-:W-:Y:S01]  /*0ad0*/  @!P0 MOV R6, RZ ;  /* 0x000000ff00068202 */ /* 0x000fe20000000f00 */
[----:B------:R-:W-:Y:S06]  /*0ae0*/  @!P0 BRA `(.L_x_9) ;  /* 0x00000000005c8947 */ /* 0x000fec0003800000 */
[----:B------:R-:W-:Y:S02]  /*0af0*/  FSETP.GTU.FTZ.AND P0, PT, |R0|, +INF , PT ;  /* 0x7f8000000000780b */ /* 0x000fe40003f1c200 */
[----:B------:R-:W-:-:S04]  /*0b00*/  FSETP.GTU.FTZ.AND P1, PT, |R3|, +INF , PT ;  /* 0x7f8000000300780b */ /* 0x000fc80003f3c200 */
[----:B------:R-:W-:-:S13]  /*0b10*/  PLOP3.LUT P0, PT, P0, P1, PT, 0xf8, 0x8f ;  /* 0x00000000008f781c */ /* 0x000fda0000703f70 */
[----:B------:R-:W-:Y:S05]  /*0b20*/  @P0 BRA `(.L_x_10) ;  /* 0x0000000400440947 */ /* 0x000fea0003800000 */
[----:B------:R-:W-:-:S13]  /*0b30*/  LOP3.LUT P0, RZ, R3, 0x7fffffff, R0, 0xc8, !PT ;  /* 0x7fffffff03ff7812 */ /* 0x000fda000780c800 */
[----:B------:R-:W-:Y:S05]  /*0b40*/  @!P0 BRA `(.L_x_11) ;  /* 0x0000000400348947 */ /* 0x000fea0003800000 */
[C---:B------:R-:W-:Y:S02]  /*0b50*/  FSETP.NEU.FTZ.AND P2, PT, |R0|.reuse, +INF , PT ;  /* 0x7f8000000000780b */ /* 0x040fe40003f5d200 */
[----:B------:R-:W-:Y:S02]  /*0b60*/  FSETP.NEU.FTZ.AND P1, PT, |R3|, +INF , PT ;  /* 0x7f8000000300780b */ /* 0x000fe40003f3d200 */
[----:B------:R-:W-:-:S11]  /*0b70*/  FSETP.NEU.FTZ.AND P0, PT, |R0|, +INF , PT ;  /* 0x7f8000000000780b */ /* 0x000fd60003f1d200 */
[----:B------:R-:W-:Y:S05]  /*0b80*/  @!P1 BRA !P2, `(.L_x_11) ;  /* 0x0000000400249947 */ /* 0x000fea0005000000 */
[----:B------:R-:W-:-:S04]  /*0b90*/  LOP3.LUT P2, RZ, R0, 0x7fffffff, RZ, 0xc0, !PT ;  /* 0x7fffffff00ff7812 */ /* 0x000fc8000784c0ff */
[----:B------:R-:W-:-:S13]  /*0ba0*/  PLOP3.LUT P1, PT, P1, P2, PT, 0x2f, 0xf2 ;  /* 0x0000000000f2781c */ /* 0x000fda0000f24577 */
[----:B------:R-:W-:Y:S05]  /*0bb0*/  @P1 BRA `(.L_x_12) ;  /* 0x0000000400101947 */ /* 0x000fea0003800000 */
[----:B------:R-:W-:-:S04]  /*0bc0*/  LOP3.LUT P1, RZ, R3, 0x7fffffff, RZ, 0xc0, !PT ;  /* 0x7fffffff03ff7812 */ /* 0x000fc8000782c0ff */
[----:B------:R-:W-:-:S13]  /*0bd0*/  PLOP3.LUT P0, PT, P0, P1, PT, 0x2f, 0xf2 ;  /* 0x0000000000f2781c */ /* 0x000fda0000702577 */
[----:B------:R-:W-:Y:S05]  /*0be0*/  @P0 BRA `(.L_x_13) ;  /* 0x0000000000f80947 */ /* 0x000fea0003800000 */
[----:B------:R-:W-:Y:S02]  /*0bf0*/  ISETP.GE.AND P0, PT, R8, RZ, PT ;  /* 0x000000ff0800720c */ /* 0x000fe40003f06270 */
[----:B------:R-:W-:-:S11]  /*0c00*/  ISETP.GE.AND P1, PT, R9, RZ, PT ;  /* 0x000000ff0900720c */ /* 0x000fd60003f26270 */
[----:B------:R-:W-:Y:S02]  /*0c10*/  @P0 IMAD.MOV.U32 R6, RZ, RZ, RZ ;  /* 0x000000ffff060224 */ /* 0x000fe400078e00ff */
[----:B------:R-:W-:Y:S01]  /*0c20*/  @!P0 FFMA R0, R0, 1.84467440737095516160e+19, RZ ;  /* 0x5f80000000008823 */ /* 0x000fe200000000ff */
[----:B------:R-:W-:Y:S02]  /*0c30*/  @!P0 IMAD.MOV.U32 R6, RZ, RZ, -0x40 ;  /* 0xffffffc0ff068424 */ /* 0x000fe400078e00ff */
[----:B------:R-:W-:-:S03]  /*0c40*/  @!P1 FFMA R3, R3, 1.84467440737095516160e+19, RZ ;  /* 0x5f80000003039823 */ /* 0x000fc600000000ff */
[----:B------:R-:W-:-:S07]  /*0c50*/  @!P1 IADD3 R6, PT, PT, R6, 0x40, RZ ;  /* 0x0000004006069810 */ /* 0x000fce0007ffe0ff */
.L_x_9:
[----:B------:R-:W-:-:S05]  /*0c60*/  LEA R8, R7, 0xc0800000, 0x17 ;  /* 0xc080000007087811 */ /* 0x000fca00078eb8ff */
[----:B------:R-:W-:Y:S02]  /*0c70*/  IMAD.IADD R9, R3, 0x1, -R8 ;  /* 0x0000000103097824 */ /* 0x000fe400078e0a08 */
[----:B------:R-:W-:Y:S02]  /*0c80*/  VIADD R8, R10, 0xffffff81 ;  /* 0xffffff810a087836 */ /* 0x000fe40000000000 */
[----:B------:R0:W1:Y:S01]  /*0c90*/  MUFU.RCP R3, R9 ;  /* 0x0000000900037308 */ /* 0x0000620000001000 */
[----:B------:R-:W-:Y:S01]  /*0ca0*/  FADD.FTZ R11, -R9, -RZ ;  /* 0x800000ff090b7221 */ /* 0x000fe20000010100 */
[C---:B------:R-:W-:Y:S01]  /*0cb0*/  IMAD R0, R8.reuse, -0x800000, R0 ;  /* 0xff80000008007824 */ /* 0x040fe200078e0200 */
[----:B0-----:R-:W-:-:S04]  /*0cc0*/  IADD3 R9, PT, PT, R8, 0x7f, -R7 ;  /* 0x0000007f08097810 */ /* 0x001fc80007ffe807 */
[----:B------:R-:W-:Y:S01]  /*0cd0*/  IADD3 R9, PT, PT, R9, R6, RZ ;  /* 0x0000000609097210 */ /* 0x000fe20007ffe0ff */
[----:B-1----:R-:W-:-:S04]  /*0ce0*/  FFMA R10, R3, R11, 1 ;  /* 0x3f800000030a7423 */ /* 0x002fc8000000000b */
[----:B------:R-:W-:-:S04]  /*0cf0*/  FFMA R3, R3, R10, R3 ;  /* 0x0000000a03037223 */ /* 0x000fc80000000003 */
[----:B------:R-:W-:-:S04]  /*0d00*/  FFMA R10, R0, R3, RZ ;  /* 0x00000003000a7223 */ /* 0x000fc800000000ff */
[----:B------:R-:W-:-:S04]  /*0d10*/  FFMA R12, R11, R10, R0 ;  /* 0x0000000a0b0c7223 */ /* 0x000fc80000000000 */
[----:B------:R-:W-:-:S04]  /*0d20*/  FFMA R12, R3, R12, R10 ;  /* 0x0000000c030c7223 */ /* 0x000fc8000000000a */
[----:B------:R-:W-:-:S04]  /*0d30*/  FFMA R11, R11, R12, R0 ;  /* 0x0000000c0b0b7223 */ /* 0x000fc80000000000 */
[----:B------:R-:W-:-:S05]  /*0d40*/  FFMA R0, R3, R11, R12 ;  /* 0x0000000b03007223 */ /* 0x000fca000000000c */
[----:B------:R-:W-:-:S04]  /*0d50*/  SHF.R.U32.HI R7, RZ, 0x17, R0 ;  /* 0x00000017ff077819 */ /* 0x000fc80000011600 */
[----:B------:R-:W-:-:S05]  /*0d60*/  LOP3.LUT R7, R7, 0xff, RZ, 0xc0, !PT ;  /* 0x000000ff07077812 */ /* 0x000fca00078ec0ff */
[----:B------:R-:W-:-:S04]  /*0d70*/  IMAD.IADD R10, R7, 0x1, R9 ;  /* 0x00000001070a7824 */ /* 0x000fc800078e0209 */
[----:B------:R-:W-:-:S05]  /*0d80*/  VIADD R6, R10, 0xffffffff ;  /* 0xffffffff0a067836 */ /* 0x000fca0000000000 */
[----:B------:R-:W-:-:S13]  /*0d90*/  ISETP.GE.U32.AND P0, PT, R6, 0xfe, PT ;  /* 0x000000fe0600780c */ /* 0x000fda0003f06070 */
[----:B------:R-:W-:Y:S05]  /*0da0*/  @!P0 BRA `(.L_x_14) ;  /* 0x0000000000808947 */ /* 0x000fea0003800000 */
[----:B------:R-:W-:-:S13]  /*0db0*/  ISETP.GT.AND P0, PT, R10, 0xfe, PT ;  /* 0x000000fe0a00780c */ /* 0x000fda0003f04270 */
[----:B------:R-:W-:Y:S05]  /*0dc0*/  @P0 BRA `(.L_x_15) ;  /* 0x00000000006c0947 */ /* 0x000fea0003800000 */
[----:B------:R-:W-:-:S13]  /*0dd0*/  ISETP.GE.AND P0, PT, R10, 0x1, PT ;  /* 0x000000010a00780c */ /* 0x000fda0003f06270 */
[----:B------:R-:W-:Y:S05]  /*0de0*/  @P0 BRA `(.L_x_16) ;  /* 0x0000000000980947 */ /* 0x000fea0003800000 */
[----:B------:R-:W-:Y:S02]  /*0df0*/  ISETP.GE.AND P0, PT, R10, -0x18, PT ;  /* 0xffffffe80a00780c */ /* 0x000fe40003f06270 */
[----:B------:R-:W-:-:S11]  /*0e00*/  LOP3.LUT R0, R0, 0x80000000, RZ, 0xc0, !PT ;  /* 0x8000000000007812 */ /* 0x000fd600078ec0ff */
[----:B------:R-:W-:Y:S05]  /*0e10*/  @!P0 BRA `(.L_x_16) ;  /* 0x00000000008c8947 */ /* 0x000fea0003800000 */
[CC--:B------:R-:W-:Y:S01]  /*0e20*/  FFMA.RZ R6, R3.reuse, R11.reuse, R12 ;  /* 0x0000000b03067223 */ /* 0x0c0fe2000000c00c */
[C---:B------:R-:W-:Y:S01]  /*0e30*/  IADD3 R8, PT, PT, R10.reuse, 0x20, RZ ;  /* 0x000000200a087810 */ /* 0x040fe20007ffe0ff */
[----:B------:R-:W-:Y:S01]  /*0e40*/  IMAD.MOV R9, RZ, RZ, -R10 ;  /* 0x000000ffff097224 */ /* 0x000fe200078e0a0a */
[----:B------:R-:W-:Y:S02]  /*0e50*/  ISETP.NE.AND P2, PT, R10, RZ, PT ;  /* 0x000000ff0a00720c */ /* 0x000fe40003f45270 */
[----:B------:R-:W-:Y:S01]  /*0e60*/  LOP3.LUT R7, R6, 0x7fffff, RZ, 0xc0, !PT ;  /* 0x007fffff06077812 */ /* 0x000fe200078ec0ff */
[CCC-:B------:R-:W-:Y:S01]  /*0e70*/  FFMA.RP R6, R3.reuse, R11.reuse, R12.reuse ;  /* 0x0000000b03067223 */ /* 0x1c0fe2000000800c */
[----:B------:R-:W-:Y:S01]  /*0e80*/  FFMA.RM R3, R3, R11, R12 ;  /* 0x0000000b03037223 */ /* 0x000fe2000000400c */
[----:B------:R-:W-:Y:S02]  /*0e90*/  ISETP.NE.AND P1, PT, R10, RZ, PT ;  /* 0x000000ff0a00720c */ /* 0x000fe40003f25270 */
[----:B------:R-:W-:-:S02]  /*0ea0*/  LOP3.LUT R7, R7, 0x800000, RZ, 0xfc, !PT ;  /* 0x0080000007077812 */ /* 0x000fc400078efcff */
[----:B------:R-:W-:Y:S02]  /*0eb0*/  FSETP.NEU.FTZ.AND P0, PT, R6, R3, PT ;  /* 0x000000030600720b */ /* 0x000fe40003f1d000 */
[----:B------:R-:W-:Y:S02]  /*0ec0*/  SHF.L.U32 R8, R7, R8, RZ ;  /* 0x0000000807087219 */ /* 0x000fe400000006ff */
[----:B------:R-:W-:Y:S02]  /*0ed0*/  SEL R6, R9, RZ, P2 ;  /* 0x000000ff09067207 */ /* 0x000fe40001000000 */
[----:B------:R-:W-:Y:S02]  /*0ee0*/  ISETP.NE.AND P1, PT, R8, RZ, P1 ;  /* 0x000000ff0800720c */ /* 0x000fe40000f25270 */
[----:B------:R-:W-:Y:S02]  /*0ef0*/  SHF.R.U32.HI R6, RZ, R6, R7 ;  /* 0x00000006ff067219 */ /* 0x000fe40000011607 */
[----:B------:R-:W-:-:S02]  /*0f00*/  PLOP3.LUT P0, PT, P0, P1, PT, 0xf8, 0x8f ;  /* 0x00000000008f781c */ /* 0x000fc40000703f70 */
[----:B------:R-:W-:Y:S02]  /*0f10*/  SHF.R.U32.HI R8, RZ, 0x1, R6 ;  /* 0x00000001ff087819 */ /* 0x000fe40000011606 */
[----:B------:R-:W-:-:S04]  /*0f20*/  SEL R3, RZ, 0x1, !P0 ;  /* 0x00000001ff037807 */ /* 0x000fc80004000000 */
[----:B------:R-:W-:-:S04]  /*0f30*/  LOP3.LUT R3, R3, 0x1, R8, 0xf8, !PT ;  /* 0x0000000103037812 */ /* 0x000fc800078ef808 */
[----:B------:R-:W-:-:S04]  /*0f40*/  LOP3.LUT R3, R3, R6, RZ, 0xc0, !PT ;  /* 0x0000000603037212 */ /* 0x000fc800078ec0ff */
[----:B------:R-:W-:-:S04]  /*0f50*/  IADD3 R3, PT, PT, R8, R3, RZ ;  /* 0x0000000308037210 */ /* 0x000fc80007ffe0ff */
[----:B------:R-:W-:Y:S01]  /*0f60*/  LOP3.LUT R0, R3, R0, RZ, 0xfc, !PT ;  /* 0x0000000003007212 */ /* 0x000fe200078efcff */
[----:B------:R-:W-:Y:S06]  /*0f70*/  BRA `(.L_x_16) ;  /* 0x0000000000347947 */ /* 0x000fec0003800000 */
.L_x_15:
[----:B------:R-:W-:-:S04]  /*0f80*/  LOP3.LUT R0, R0, 0x80000000, RZ, 0xc0, !PT ;  /* 0x8000000000007812 */ /* 0x000fc800078ec0ff */
[----:B------:R-:W-:Y:S01]  /*0f90*/  LOP3.LUT R0, R0, 0x7f800000, RZ, 0xfc, !PT ;  /* 0x7f80000000007812 */ /* 0x000fe200078efcff */
[----:B------:R-:W-:Y:S06]  /*0fa0*/  BRA `(.L_x_16) ;  /* 0x0000000000287947 */ /* 0x000fec0003800000 */
.L_x_14:
[----:B------:R-:W-:Y:S01]  /*0fb0*/  IMAD R0, R9, 0x800000, R0 ;  /* 0x0080000009007824 */ /* 0x000fe200078e0200 */
[----:B------:R-:W-:Y:S06]  /*0fc0*/  BRA `(.L_x_16) ;  /* 0x0000000000207947 */ /* 0x000fec0003800000 */
.L_x_13:
[----:B------:R-:W-:-:S04]  /*0fd0*/  LOP3.LUT R0, R3, 0x80000000, R0, 0x48, !PT ;  /* 0x8000000003007812 */ /* 0x000fc800078e4800 */
[----:B------:R-:W-:Y:S01]  /*0fe0*/  LOP3.LUT R0, R0, 0x7f800000, RZ, 0xfc, !PT ;  /* 0x7f80000000007812 */ /* 0x000fe200078efcff */
[----:B------:R-:W-:Y:S06]  /*0ff0*/  BRA `(.L_x_16) ;  /* 0x0000000000147947 */ /* 0x000fec0003800000 */
.L_x_12:
[----:B------:R-:W-:Y:S01]  /*1000*/  LOP3.LUT R0, R3, 0x80000000, R0, 0x48, !PT ;  /* 0x8000000003007812 */ /* 0x000fe200078e4800 */
[----:B------:R-:W-:Y:S06]  /*1010*/  BRA `(.L_x_16) ;  /* 0x00000000000c7947 */ /* 0x000fec0003800000 */
.L_x_11:
[----:B------:R-:W0:Y:S01]  /*1020*/  MUFU.RSQ R0, -QNAN ;  /* 0xffc0000000007908 */ /* 0x000e220000001400 */
[----:B------:R-:W-:Y:S05]  /*1030*/  BRA `(.L_x_16) ;  /* 0x0000000000047947 */ /* 0x000fea0003800000 */
.L_x_10:
[----:B------:R-:W-:-:S07]  /*1040*/  FADD.FTZ R0, R0, R3 ;  /* 0x0000000300007221 */ /* 0x000fce0000010000 */
.L_x_16:
[----:B------:R-:W-:-:S04]  /*1050*/  HFMA2 R3, -RZ, RZ, 0, 0 ;  /* 0x00000000ff037431 */ /* 0x000fc800000001ff */
[----:B0-----:R-:W-:Y:S05]  /*1060*/  RET.REL.NODEC R2 `(_Z16cooling_functionyffff) ;  /* 0xffffffec02e47950 */ /* 0x001fea0003c3ffff */
.L_x_17:
[----:B------:R-:W-:-:S00]  /*1070*/  BRA `(.L_x_17) ;  /* 0xfffffffc00fc7947 */ /* 0x000fc0000383ffff */
[----:B------:R-:W-:-:S00]  /*1080*/  NOP ;  /* 0x0000000000007918 */ /* 0x000fc00000000000 */
[----:B------:R-:W-:-:S00]  /*1090*/  NOP ;  /* 0x0000000000007918 */ /* 0x000fc00000000000 */
[----:B------:R-:W-:-:S00]  /*10a0*/  NOP ;  /* 0x0000000000007918 */ /* 0x000fc00000000000 */
[----:B------:R-:W-:-:S00]  /*10b0*/  NOP ;  /* 0x0000000000007918 */ /* 0x000fc00000000000 */
[----:B------:R-:W-:-:S00]  /*10c0*/  NOP ;  /* 0x0000000000007918 */ /* 0x000fc00000000000 */
[----:B------:R-:W-:-:S00]  /*10d0*/  NOP ;  /* 0x0000000000007918 */ /* 0x000fc00000000000 */
[----:B------:R-:W-:-:S00]  /*10e0*/  NOP ;  /* 0x0000000000007918 */ /* 0x000fc00000000000 */
[----:B------:R-:W-:-:S00]  /*10f0*/  NOP ;  /* 0x0000000000007918 */ /* 0x000fc00000000000 */
.L_x_18:


//--------------------- .nv.global.init           --------------------------
	.section	.nv.global.init,"aw",@progbits
.nv.global.init:
	.type		$str,@object
	.size		$str,($str$4 - $str)
$str:
        /*0000*/ 	.byte	0x56, 0x61, 0x6c, 0x75, 0x65, 0x73, 0x20, 0x79, 0x6f, 0x75, 0x20, 0x63, 0x68, 0x6f, 0x73, 0x65
        /*0010*/ 	.byte	0x3a, 0x0a, 0x00
	.type		$str$4,@object
	.size		$str$4,($str$2 - $str$4)
$str$4:
        /*0013*/ 	.byte	0x43, 0x6f, 0x6f, 0x6c, 0x69, 0x6e, 0x67, 0x20, 0x76, 0x61, 0x6c, 0x75, 0x65, 0x20, 0x3d, 0x20
        /*0023*/ 	.byte	0x25, 0x6c, 0x66, 0x0a, 0x00
	.type		$str$2,@object
	.size		$str$2,($str$1 - $str$2)
$str$2:
        /*0028*/ 	.byte	0x43, 0x6f, 0x6f, 0x72, 0x64, 0x69, 0x6e, 0x61, 0x74, 0x65, 0x73, 0x20, 0x69, 0x6e, 0x20, 0x74
        /*0038*/ 	.byte	0x65, 0x78, 0x74, 0x75, 0x72, 0x65, 0x20, 0x67, 0x72, 0x69, 0x64, 0x3a, 0x0a, 0x00
	.type		$str$1,@object
	.size		$str$1,($str$3 - $str$1)
$str$1:
        /*0046*/ 	.byte	0x52, 0x61, 0x64, 0x69, 0x75, 0x73, 0x20, 0x3d, 0x20, 0x25, 0x66, 0x2c, 0x20, 0x42, 0x6d, 0x61
        /*0056*/ 	.byte	0x67, 0x20, 0x3d, 0x20, 0x25, 0x66, 0x2c, 0x20, 0x6e, 0x65, 0x20, 0x3d, 0x20, 0x25, 0x66, 0x2c
        /*0066*/ 	.byte	0x20, 0x54, 0x65, 0x20, 0x3d, 0x20, 0x25, 0x66, 0x0a, 0x00
	.type		$str$3,@object
	.size		$str$3,(.L_3 - $str$3)
$str$3:
        /*0070*/ 	.byte	0x72, 0x61, 0x64, 0x69, 0x75, 0x73, 0x20, 0x3d, 0x20, 0x25, 0x66, 0x2c, 0x20, 0x42, 0x6d, 0x61
        /*0080*/ 	.byte	0x67, 0x20, 0x3d, 0x20, 0x25, 0x66, 0x2c, 0x20, 0x6e, 0x65, 0x20, 0x3d, 0x20, 0x25, 0x66, 0x2c
        /*0090*/ 	.byte	0x20, 0x74, 0x65, 0x20, 0x3d, 0x20, 0x25, 0x66, 0x2c, 0x20, 0x6e, 0x65, 0x2b, 0x74, 0x65, 0x20
        /*00a0*/ 	.byte	0x3d, 0x20, 0x3d, 0x20, 0x25, 0x66, 0x0a, 0x00
.L_3:


//--------------------- .nv.shared.reserved.0     --------------------------
	.section	.nv.shared.reserved.0,"aw",@nobits
	.weak		__nv_reservedSMEM_offset_0_alias
	.size		__nv_reservedSMEM_offset_0_alias, 0, 64
	.other		__nv_reservedSMEM_offset_0_alias,@"STO_CUDA_RESERVED_SHARED STV_DEFAULT"
__nv_reservedSMEM_offset_0_alias:
	.zero		0
	.zero		64


//--------------------- .nv.constant0._Z16cooling_functionyffff --------------------------
	.section	.nv.constant0._Z16cooling_functionyffff,"a",@progbits
	.sectionflags	@""
	.align	4
.nv.constant0._Z16cooling_functionyffff:
	.zero		920


//--------------------- SYMBOLS --------------------------

	.type		.nv.reservedSmem.offset0,@object
	.size		.nv.reservedSmem.offset0,0x4
	.type		vprintf,@function
